	.headerflags	@"EF_CUDA_TEXMODE_UNIFIED EF_CUDA_64BIT_ADDRESS EF_CUDA_SM89 EF_CUDA_VIRTUAL_SM(EF_CUDA_SM89)"
	.elftype	@"ET_EXEC"


//--------------------- .nv.info                  --------------------------
	.section	.nv.info,"",@"SHT_CUDA_INFO"
	.align	4


	//----- nvinfo : EIATTR_REGCOUNT
	.align		4
        /*0000*/ 	.byte	0x04, 0x2f
        /*0002*/ 	.short	(.L_1 - .L_0)
	.align		4
.L_0:
        /*0004*/ 	.word	index@(triton__0d1d2d3de4e)
        /*0008*/ 	.word	0x00000026


	//----- nvinfo : EIATTR_MAX_STACK_SIZE
	.align		4
.L_1:
        /*000c*/ 	.byte	0x04, 0x23
        /*000e*/ 	.short	(.L_3 - .L_2)
	.align		4
.L_2:
        /*0010*/ 	.word	index@(triton__0d1d2d3de4e)
        /*0014*/ 	.word	0x00000000


	//----- nvinfo : EIATTR_MIN_STACK_SIZE
	.align		4
.L_3:
        /*0018*/ 	.byte	0x04, 0x12
        /*001a*/ 	.short	(.L_5 - .L_4)
	.align		4
.L_4:
        /*001c*/ 	.word	index@(triton__0d1d2d3de4e)
        /*0020*/ 	.word	0x00000000


	//----- nvinfo : EIATTR_FRAME_SIZE
	.align		4
.L_5:
        /*0024*/ 	.byte	0x04, 0x11
        /*0026*/ 	.short	(.L_7 - .L_6)
	.align		4
.L_6:
        /*0028*/ 	.word	index@(triton__0d1d2d3de4e)
        /*002c*/ 	.word	0x00000000
.L_7:


//--------------------- .nv.info.triton__0d1d2d3de4e --------------------------
	.section	.nv.info.triton__0d1d2d3de4e,"",@"SHT_CUDA_INFO"
	.align	4


	//----- nvinfo : EIATTR_CUDA_API_VERSION
	.align		4
        /*0000*/ 	.byte	0x04, 0x37
        /*0002*/ 	.short	(.L_9 - .L_8)
.L_8:
        /*0004*/ 	.word	0x0000007b


	//----- nvinfo : EIATTR_PARAM_CBANK
	.align		4
.L_9:
        /*0008*/ 	.byte	0x04, 0x0a
        /*000a*/ 	.short	(.L_11 - .L_10)
	.align		4
.L_10:
        /*000c*/ 	.word	index@(.nv.constant0.triton__0d1d2d3de4e)
        /*0010*/ 	.short	0x0160
        /*0012*/ 	.short	0x0020


	//----- nvinfo : EIATTR_CBANK_PARAM_SIZE
	.align		4
.L_11:
        /*0014*/ 	.byte	0x03, 0x19
        /*0016*/ 	.short	0x0020


	//----- nvinfo : EIATTR_KPARAM_INFO
	.align		4
        /*0018*/ 	.byte	0x04, 0x17
        /*001a*/ 	.short	(.L_13 - .L_12)
.L_12:
        /*001c*/ 	.word	0x00000000
        /*0020*/ 	.short	0x0004
        /*0022*/ 	.short	0x001c
        /*0024*/ 	.byte	0x00, 0xf0, 0x11, 0x00


	//----- nvinfo : EIATTR_KPARAM_INFO
	.align		4
.L_13:
        /*0028*/ 	.byte	0x04, 0x17
        /*002a*/ 	.short	(.L_15 - .L_14)
.L_14:
        /*002c*/ 	.word	0x00000000
        /*0030*/ 	.short	0x0003
        /*0032*/ 	.short	0x0018
        /*0034*/ 	.byte	0x00, 0xf0, 0x11, 0x00


	//----- nvinfo : EIATTR_KPARAM_INFO
	.align		4
.L_15:
        /*0038*/ 	.byte	0x04, 0x17
        /*003a*/ 	.short	(.L_17 - .L_16)
.L_16:
        /*003c*/ 	.word	0x00000000
        /*0040*/ 	.short	0x0002
        /*0042*/ 	.short	0x0010
        /*0044*/ 	.byte	0x00, 0xf0, 0x21, 0x00


	//----- nvinfo : EIATTR_KPARAM_INFO
	.align		4
.L_17:
        /*0048*/ 	.byte	0x04, 0x17
        /*004a*/ 	.short	(.L_19 - .L_18)
.L_18:
        /*004c*/ 	.word	0x00000000
        /*0050*/ 	.short	0x0001
        /*0052*/ 	.short	0x0008
        /*0054*/ 	.byte	0x00, 0xf0, 0x21, 0x00


	//----- nvinfo : EIATTR_KPARAM_INFO
	.align		4
.L_19:
        /*0058*/ 	.byte	0x04, 0x17
        /*005a*/ 	.short	(.L_21 - .L_20)
.L_20:
        /*005c*/ 	.word	0x00000000
        /*0060*/ 	.short	0x0000
        /*0062*/ 	.short	0x0000
        /*0064*/ 	.byte	0x00, 0xf0, 0x21, 0x00


	//----- nvinfo : EIATTR_MAXREG_COUNT
	.align		4
.L_21:
        /*0068*/ 	.byte	0x03, 0x1b
        /*006a*/ 	.short	0x00ff


	//----- nvinfo : EIATTR_COOP_GROUP_MASK_REGIDS
	.align		4
        /*006c*/ 	.byte	0x04, 0x29
        /*006e*/ 	.short	(.L_23 - .L_22)


	//   ....[0]....
.L_22:
        /*0070*/ 	.word	0xffffffff


	//   ....[1]....
        /*0074*/ 	.word	0xffffffff


	//   ....[2]....
        /*0078*/ 	.word	0xffffffff


	//   ....[3]....
        /*007c*/ 	.word	0xffffffff


	//   ....[4]....
        /*0080*/ 	.word	0xffffffff


	//   ....[5]....
        /*0084*/ 	.word	0xffffffff


	//   ....[6]....
        /*0088*/ 	.word	0xffffffff


	//   ....[7]....
        /*008c*/ 	.word	0xffffffff


	//   ....[8]....
        /*0090*/ 	.word	0xffffffff


	//   ....[9]....
        /*0094*/ 	.word	0xffffffff


	//   ....[10]....
        /*0098*/ 	.word	0xffffffff


	//   ....[11]....
        /*009c*/ 	.word	0xffffffff


	//   ....[12]....
        /*00a0*/ 	.word	0xffffffff


	//   ....[13]....
        /*00a4*/ 	.word	0xffffffff


	//   ....[14]....
        /*00a8*/ 	.word	0xffffffff


	//   ....[15]....
        /*00ac*/ 	.word	0xffffffff


	//   ....[16]....
        /*00b0*/ 	.word	0xffffffff


	//   ....[17]....
        /*00b4*/ 	.word	0xffffffff


	//   ....[18]....
        /*00b8*/ 	.word	0xffffffff


	//   ....[19]....
        /*00bc*/ 	.word	0xffffffff


	//   ....[20]....
        /*00c0*/ 	.word	0xffffffff


	//   ....[21]....
        /*00c4*/ 	.word	0xffffffff


	//   ....[22]....
        /*00c8*/ 	.word	0xffffffff


	//   ....[23]....
        /*00cc*/ 	.word	0xffffffff


	//----- nvinfo : EIATTR_COOP_GROUP_INSTR_OFFSETS
	.align		4
.L_23:
        /*00d0*/ 	.byte	0x04, 0x28
        /*00d2*/ 	.short	(.L_25 - .L_24)


	//   ....[0]....
.L_24:
        /*00d4*/ 	.word	0x000009e0


	//   ....[1]....
        /*00d8*/ 	.word	0x00000bc0


	//   ....[2]....
        /*00dc*/ 	.word	0x00000c90


	//   ....[3]....
        /*00e0*/ 	.word	0x00000d00


	//   ....[4]....
        /*00e4*/ 	.word	0x00000d40


	//   ....[5]....
        /*00e8*/ 	.word	0x00000df0


	//   ....[6]....
        /*00ec*/ 	.word	0x00000e60


	//   ....[7]....
        /*00f0*/ 	.word	0x00000ec0


	//   ....[8]....
        /*00f4*/ 	.word	0x00000f60


	//   ....[9]....
        /*00f8*/ 	.word	0x00000fa0


	//   ....[10]....
        /*00fc*/ 	.word	0x00000ff0


	//   ....[11]....
        /*0100*/ 	.word	0x00001090


	//   ....[12]....
        /*0104*/ 	.word	0x00001110


	//   ....[13]....
        /*0108*/ 	.word	0x000011d0


	//   ....[14]....
        /*010c*/ 	.word	0x00001240


	//   ....[15]....
        /*0110*/ 	.word	0x00001390


	//   ....[16]....
        /*0114*/ 	.word	0x000013a0


	//   ....[17]....
        /*0118*/ 	.word	0x000013e0


	//   ....[18]....
        /*011c*/ 	.word	0x00001420


	//   ....[19]....
        /*0120*/ 	.word	0x000014b0


	//   ....[20]....
        /*0124*/ 	.word	0x00001570


	//   ....[21]....
        /*0128*/ 	.word	0x000015b0


	//   ....[22]....
        /*012c*/ 	.word	0x00001680


	//   ....[23]....
        /*0130*/ 	.word	0x000016d0


	//----- nvinfo : EIATTR_EXIT_INSTR_OFFSETS
	.align		4
.L_25:
        /*0134*/ 	.byte	0x04, 0x1c
        /*0136*/ 	.short	(.L_27 - .L_26)


	//   ....[0]....
.L_26:
        /*0138*/ 	.word	0x00001890


	//   ....[1]....
        /*013c*/ 	.word	0x000018d0


	//----- nvinfo : EIATTR_MAX_THREADS
	.align		4
.L_27:
        /*0140*/ 	.byte	0x04, 0x05
        /*0142*/ 	.short	(.L_29 - .L_28)
.L_28:
        /*0144*/ 	.word	0x00000100
        /*0148*/ 	.word	0x00000001
        /*014c*/ 	.word	0x00000001
.L_29:


//--------------------- .nv.rel.action            --------------------------
	.section	.nv.rel.action,"",@"SHT_CUDA_RELOCINFO"
	.align	8
	.sectionentsize	8
        /*0000*/ 	.byte	0x73, 0x00, 0x00, 0x00, 0x00, 0x00, 0x00, 0x00, 0x00, 0x00, 0x00, 0x11, 0x25, 0x00, 0x05, 0x36


//--------------------- .nv.constant0.triton__0d1d2d3de4e --------------------------
	.section	.nv.constant0.triton__0d1d2d3de4e,"a",@progbits
	.align	4
.nv.constant0.triton__0d1d2d3de4e:
	.zero		384


//--------------------- .text.triton__0d1d2d3de4e --------------------------
	.section	.text.triton__0d1d2d3de4e,"ax",@progbits
	.sectionflags	@"SHF_BARRIERS=1"
	.sectioninfo	@"SHI_REGISTERS=38"
	.align	128
        .global         triton__0d1d2d3de4e
        .type           triton__0d1d2d3de4e,@function
        .size           triton__0d1d2d3de4e,(.L_x_2 - triton__0d1d2d3de4e)
        .other          triton__0d1d2d3de4e,@"STO_CUDA_ENTRY STV_DEFAULT"
triton__0d1d2d3de4e:
.text.triton__0d1d2d3de4e:
[----:B------:R-:W-:-:S02]  /*0000*/  MOV R1, c[0x0][0x28] ;  /* 0x00000a0000017a02 */ /* 0x000fc40000000f00 */
[----:B------:R-:W0:Y:S01]  /*0010*/  S2R R8, SR_TID.X ;  /* 0x0000000000087919 */ /* 0x000e220000002100 */
[----:B------:R-:W-:Y:S01]  /*0020*/  MOV R3, 0x2 ;  /* 0x0000000200037802 */ /* 0x000fe20000000f00 */
[----:B------:R-:W-:Y:S01]  /*0030*/  CS2R R6, SRZ ;  /* 0x0000000000067805 */ /* 0x000fe2000001ff00 */
[----:B------:R-:W-:Y:S01]  /*0040*/  ULDC.64 UR4, c[0x0][0x118] ;  /* 0x0000460000047ab9 */ /* 0x000fe20000000a00 */
[----:B------:R-:W1:Y:S01]  /*0050*/  S2R R0, SR_CTAID.X ;  /* 0x0000000000007919 */ /* 0x000e620000002500 */
[----:B0-----:R-:W-:-:S04]  /*0060*/  LOP3.LUT R8, R8, 0xff, RZ, 0xc0, !PT ;  /* 0x000000ff08087812 */ /* 0x001fc800078ec0ff */
[----:B------:R-:W-:Y:S02]  /*0070*/  SHF.L.U32 R5, R8, 0x2, RZ ;  /* 0x0000000208057819 */ /* 0x000fe400000006ff */
[----:B-1----:R-:W-:-:S03]  /*0080*/  ISETP.GE.AND P0, PT, R0, 0x2c0, PT ;  /* 0x000002c00000780c */ /* 0x002fc60003f06270 */
[----:B------:R-:W-:-:S04]  /*0090*/  IMAD R20, R0, 0x6978, R5 ;  /* 0x0000697800147824 */ /* 0x000fc800078e0205 */
[----:B------:R-:W-:-:S06]  /*00a0*/  IMAD.WIDE R2, R20, R3, c[0x0][0x160] ;  /* 0x0000580014027625 */ /* 0x000fcc00078e0203 */
[----:B------:R-:W2:Y:S01]  /*00b0*/  @!P0 LDG.E.EF.64 R6, [R2.64] ;  /* 0x0000000402068981 */ /* 0x000ea2000c0e1b00 */
[----:B------:R-:W-:Y:S02]  /*00c0*/  ISETP.LT.AND P1, PT, R0, 0x2c0, PT ;  /* 0x000002c00000780c */ /* 0x000fe40003f21270 */
[----:B------:R-:W-:Y:S02]  /*00d0*/  MOV R14, RZ ;  /* 0x000000ff000e7202 */ /* 0x000fe40000000f00 */
[----:B------:R-:W-:Y:S02]  /*00e0*/  SEL R19, RZ, 0x3f800000, !P1 ;  /* 0x3f800000ff137807 */ /* 0x000fe40004800000 */
[----:B------:R-:W-:Y:S02]  /*00f0*/  MOV R17, RZ ;  /* 0x000000ff00117202 */ /* 0x000fe40000000f00 */
[----:B------:R-:W-:Y:S02]  /*0100*/  MOV R9, RZ ;  /* 0x000000ff00097202 */ /* 0x000fe40000000f00 */
[----:B------:R-:W-:-:S02]  /*0110*/  MOV R11, RZ ;  /* 0x000000ff000b7202 */ /* 0x000fc40000000f00 */
[----:B------:R-:W-:Y:S02]  /*0120*/  MOV R12, RZ ;  /* 0x000000ff000c7202 */ /* 0x000fe40000000f00 */
[----:B------:R-:W-:Y:S02]  /*0130*/  IADD3 R18, R5, 0x400, RZ ;  /* 0x0000040005127810 */ /* 0x000fe40007ffe0ff */
[-C--:B------:R-:W-:Y:S02]  /*0140*/  MOV R21, R19.reuse ;  /* 0x0000001300157202 */ /* 0x080fe40000000f00 */
[-C--:B------:R-:W-:Y:S02]  /*0150*/  MOV R23, R19.reuse ;  /* 0x0000001300177202 */ /* 0x080fe40000000f00 */
[----:B------:R-:W-:Y:S02]  /*0160*/  MOV R25, R19 ;  /* 0x0000001300197202 */ /* 0x000fe40000000f00 */
[----:B------:R-:W-:-:S02]  /*0170*/  IADD3 R20, R20, 0x400, RZ ;  /* 0x0000040014147810 */ /* 0x000fc40007ffe0ff */
[----:B--2---:R-:W-:Y:S02]  /*0180*/  SEL R6, R6, RZ, !P0 ;  /* 0x000000ff06067207 */ /* 0x004fe40004000000 */
[----:B------:R-:W-:-:S03]  /*0190*/  SEL R7, R7, RZ, !P0 ;  /* 0x000000ff07077207 */ /* 0x000fc60004000000 */
[--C-:B------:R-:W-:Y:S02]  /*01a0*/  HADD2.F32 R10, -RZ, R6.reuse.H1_H1 ;  /* 0x30000006ff0a7230 */ /* 0x100fe40000004100 */
[--C-:B------:R-:W-:Y:S02]  /*01b0*/  HADD2.F32 R15, -RZ, R7.reuse.H1_H1 ;  /* 0x30000007ff0f7230 */ /* 0x100fe40000004100 */
[----:B------:R-:W-:Y:S01]  /*01c0*/  HADD2.F32 R6, -RZ, R6.H0_H0 ;  /* 0x20000006ff067230 */ /* 0x000fe20000004100 */
[----:B------:R-:W-:Y:S01]  /*01d0*/  FSEL R10, R10, RZ, !P0 ;  /* 0x000000ff0a0a7208 */ /* 0x000fe20004000000 */
[----:B------:R-:W-:Y:S01]  /*01e0*/  HADD2.F32 R7, -RZ, R7.H0_H0 ;  /* 0x20000007ff077230 */ /* 0x000fe20000004100 */
[----:B------:R-:W-:Y:S02]  /*01f0*/  FSEL R15, R15, RZ, !P0 ;  /* 0x000000ff0f0f7208 */ /* 0x000fe40004000000 */
[----:B------:R-:W-:Y:S02]  /*0200*/  FSEL R13, R6, RZ, !P0 ;  /* 0x000000ff060d7208 */ /* 0x000fe40004000000 */
[----:B------:R-:W-:-:S02]  /*0210*/  FSEL R16, R7, RZ, !P0 ;  /* 0x000000ff07107208 */ /* 0x000fc40004000000 */
.L_x_0:
[-C--:B------:R-:W-:Y:S02]  /*0220*/  IADD3 R2, R18, R17.reuse, RZ ;  /* 0x0000001112027210 */ /* 0x080fe40007ffe0ff */
[----:B------:R-:W-:-:S02]  /*0230*/  IADD3 R4, R20, R17, RZ ;  /* 0x0000001114047210 */ /* 0x000fc40007ffe0ff */
[----:B------:R-:W-:Y:S02]  /*0240*/  ISETP.LT.U32.AND P1, PT, R2, 0x6978, !P0 ;  /* 0x000069780200780c */ /* 0x000fe40004721070 */
[----:B------:R-:W-:Y:S01]  /*0250*/  MOV R5, 0x2 ;  /* 0x0000000200057802 */ /* 0x000fe20000000f00 */
[----:B------:R-:W-:-:S04]  /*0260*/  CS2R R2, SRZ ;  /* 0x0000000000027805 */ /* 0x000fc8000001ff00 */
[----:B------:R-:W-:-:S06]  /*0270*/  IMAD.WIDE R4, R4, R5, c[0x0][0x160] ;  /* 0x0000580004047625 */ /* 0x000fcc00078e0205 */
[----:B------:R0:W2:Y:S01]  /*0280*/  @P1 LDG.E.EF.64 R2, [R4.64] ;  /* 0x0000000404021981 */ /* 0x0000a2000c0e1b00 */
[----:B------:R-:W-:Y:S01]  /*0290*/  FADD R26, R19, 1 ;  /* 0x3f800000131a7421 */ /* 0x000fe20000000000 */
[----:B------:R-:W-:Y:S01]  /*02a0*/  FADD R30, R23, 1 ;  /* 0x3f800000171e7421 */ /* 0x000fe20000000000 */
[----:B------:R-:W-:Y:S01]  /*02b0*/  FADD R31, R25, 1 ;  /* 0x3f800000191f7421 */ /* 0x000fe20000000000 */
[----:B------:R-:W-:Y:S01]  /*02c0*/  FADD R29, R21, 1 ;  /* 0x3f800000151d7421 */ /* 0x000fe20000000000 */
[----:B------:R-:W-:Y:S06]  /*02d0*/  BAR.SYNC 0x0 ;  /* 0x0000000000007b1d */ /* 0x000fec0000000000 */
[----:B------:R-:W-:Y:S01]  /*02e0*/  STS [R8.X4+0x800], R30 ;  /* 0x0008001e08007388 */ /* 0x000fe20000004800 */
[----:B------:R-:W-:-:S02]  /*02f0*/  IADD3 R22, R8, R17, RZ ;  /* 0x0000001108167210 */ /* 0x000fc40007ffe0ff */
[----:B------:R-:W-:Y:S01]  /*0300*/  FSEL R19, R26, R19, !P0 ;  /* 0x000000131a137208 */ /* 0x000fe20004000000 */
[----:B------:R-:W-:Y:S01]  /*0310*/  STS [R8.X4+0xc00], R31 ;  /* 0x000c001f08007388 */ /* 0x000fe20000004800 */
[C---:B------:R-:W-:Y:S02]  /*0320*/  IADD3 R27, R22.reuse, 0x600, RZ ;  /* 0x00000600161b7810 */ /* 0x040fe40007ffe0ff */
[C---:B------:R-:W-:Y:S01]  /*0330*/  IADD3 R24, R22.reuse, 0x500, RZ ;  /* 0x0000050016187810 */ /* 0x040fe20007ffe0ff */
[----:B------:R-:W-:Y:S01]  /*0340*/  STS [R8.X4+0x400], R29 ;  /* 0x0004001d08007388 */ /* 0x000fe20000004800 */
[----:B------:R-:W-:Y:S02]  /*0350*/  IADD3 R22, R22, 0x700, RZ ;  /* 0x0000070016167810 */ /* 0x000fe40007ffe0ff */
[----:B------:R-:W-:Y:S01]  /*0360*/  ISETP.GE.U32.AND P2, PT, R24, 0x6978, PT ;  /* 0x000069781800780c */ /* 0x000fe20003f46070 */
[----:B------:R-:W-:Y:S04]  /*0370*/  STS [R8.X4], R26 ;  /* 0x0000001a08007388 */ /* 0x000fe80000004800 */
[----:B------:R-:W-:Y:S06]  /*0380*/  BAR.SYNC 0x0 ;  /* 0x0000000000007b1d */ /* 0x000fec0000000000 */
[----:B0-----:R-:W0:Y:S01]  /*0390*/  LDS.128 R4, [R8.X16] ;  /* 0x0000000008047984 */ /* 0x001e22000000cc00 */
[----:B------:R-:W-:-:S02]  /*03a0*/  ISETP.GE.U32.AND P5, PT, R22, 0x6978, PT ;  /* 0x000069781600780c */ /* 0x000fc40003fa6070 */
[----:B------:R-:W-:Y:S02]  /*03b0*/  ISETP.GE.U32.AND P4, PT, R27, 0x6978, PT ;  /* 0x000069781b00780c */ /* 0x000fe40003f86070 */
[----:B------:R-:W-:Y:S02]  /*03c0*/  @!P0 FSEL R21, R29, R21, !P2 ;  /* 0x000000151d158208 */ /* 0x000fe40005000000 */
[----:B------:R-:W-:Y:S02]  /*03d0*/  @!P0 FSEL R25, R31, R25, !P5 ;  /* 0x000000191f198208 */ /* 0x000fe40006800000 */
[----:B------:R-:W-:Y:S02]  /*03e0*/  @!P0 FSEL R23, R30, R23, !P4 ;  /* 0x000000171e178208 */ /* 0x000fe40006000000 */
[----:B------:R-:W-:Y:S02]  /*03f0*/  IADD3 R17, R17, 0x400, RZ ;  /* 0x0000040011117810 */ /* 0x000fe40007ffe0ff */
[----:B0-----:R-:W-:-:S02]  /*0400*/  FSETP.GT.AND P3, PT, |R4|, 8.50705917302346158658e+37, PT ;  /* 0x7e8000000400780b */ /* 0x001fc40003f64200 */
[----:B------:R-:W-:Y:S02]  /*0410*/  FSETP.GEU.AND P6, PT, |R4|, 1.175494350822287508e-38, PT ;  /* 0x008000000400780b */ /* 0x000fe40003fce200 */
[C---:B------:R-:W-:Y:S02]  /*0420*/  FSETP.GT.AND P5, PT, |R5|.reuse, 8.50705917302346158658e+37, PT ;  /* 0x7e8000000500780b */ /* 0x040fe40003fa4200 */
[----:B------:R-:W-:Y:S02]  /*0430*/  FSETP.GEU.AND P4, PT, |R5|, 1.175494350822287508e-38, PT ;  /* 0x008000000500780b */ /* 0x000fe40003f8e200 */
[----:B------:R-:W-:-:S05]  /*0440*/  FSETP.GT.AND P2, PT, |R6|, 8.50705917302346158658e+37, PT ;  /* 0x7e8000000600780b */ /* 0x000fca0003f44200 */
[----:B------:R-:W-:-:S04]  /*0450*/  @P3 FMUL R4, R4, 0.25 ;  /* 0x3e80000004043820 */ /* 0x000fc80000400000 */
[----:B------:R-:W-:Y:S01]  /*0460*/  @!P6 FMUL R4, R4, 16777216 ;  /* 0x4b8000000404e820 */ /* 0x000fe20000400000 */
[----:B------:R-:W-:-:S04]  /*0470*/  @P5 FMUL R5, R5, 0.25 ;  /* 0x3e80000005055820 */ /* 0x000fc80000400000 */
[----:B------:R-:W-:Y:S01]  /*0480*/  @!P4 FMUL R5, R5, 16777216 ;  /* 0x4b8000000505c820 */ /* 0x000fe20000400000 */
[----:B------:R-:W0:Y:S08]  /*0490*/  MUFU.RCP R4, R4 ;  /* 0x0000000400047308 */ /* 0x000e300000001000 */
[----:B------:R-:W1:Y:S01]  /*04a0*/  MUFU.RCP R5, R5 ;  /* 0x0000000500057308 */ /* 0x000e620000001000 */
[----:B--2---:R-:W-:-:S02]  /*04b0*/  SEL R28, R2, RZ, P1 ;  /* 0x000000ff021c7207 */ /* 0x004fc40000800000 */
[----:B------:R-:W-:-:S03]  /*04c0*/  SEL R30, R3, RZ, P1 ;  /* 0x000000ff031e7207 */ /* 0x000fc60000800000 */
[--C-:B------:R-:W-:Y:S02]  /*04d0*/  HADD2.F32 R2, -RZ, R28.reuse.H0_H0 ;  /* 0x2000001cff027230 */ /* 0x100fe40000004100 */
[----:B------:R-:W-:Y:S02]  /*04e0*/  HADD2.F32 R27, -RZ, R28.H1_H1 ;  /* 0x3000001cff1b7230 */ /* 0x000fe40000004100 */
[--C-:B------:R-:W-:Y:S01]  /*04f0*/  HADD2.F32 R3, -RZ, R30.reuse.H0_H0 ;  /* 0x2000001eff037230 */ /* 0x100fe20000004100 */
[----:B------:R-:W-:Y:S01]  /*0500*/  FADD R24, R2, -R13 ;  /* 0x8000000d02187221 */ /* 0x000fe20000000000 */
[----:B------:R-:W-:Y:S01]  /*0510*/  HADD2.F32 R30, -RZ, R30.H1_H1 ;  /* 0x3000001eff1e7230 */ /* 0x000fe20000004100 */
[----:B------:R-:W-:Y:S02]  /*0520*/  FADD R22, R27, -R10 ;  /* 0x8000000a1b167221 */ /* 0x000fe40000000000 */
[----:B------:R-:W-:Y:S01]  /*0530*/  FMUL R29, R24, 0.25 ;  /* 0x3e800000181d7820 */ /* 0x000fe20000400000 */
[----:B------:R-:W-:Y:S01]  /*0540*/  FADD R32, R3, -R16 ;  /* 0x8000001003207221 */ /* 0x000fe20000000000 */
[----:B------:R-:W-:-:S03]  /*0550*/  FADD R26, R30, -R15 ;  /* 0x8000000f1e1a7221 */ /* 0x000fc60000000000 */
[----:B------:R-:W-:Y:S01]  /*0560*/  FSEL R28, R29, R24, P3 ;  /* 0x000000181d1c7208 */ /* 0x000fe20001800000 */
[----:B------:R-:W-:Y:S01]  /*0570*/  FMUL R29, R22, 0.25 ;  /* 0x3e800000161d7820 */ /* 0x000fe20000400000 */
[C---:B------:R-:W-:Y:S01]  /*0580*/  FSETP.GEU.AND P3, PT, |R6|.reuse, 1.175494350822287508e-38, PT ;  /* 0x008000000600780b */ /* 0x040fe20003f6e200 */
[----:B------:R-:W-:Y:S01]  /*0590*/  @P2 FMUL R6, R6, 0.25 ;  /* 0x3e80000006062820 */ /* 0x000fe20000400000 */
[----:B------:R-:W-:Y:S01]  /*05a0*/  FMUL R33, R32, 0.25 ;  /* 0x3e80000020217820 */ /* 0x000fe20000400000 */
[----:B------:R-:W-:Y:S01]  /*05b0*/  @!P6 FMUL R28, R28, 16777216 ;  /* 0x4b8000001c1ce820 */ /* 0x000fe20000400000 */
[----:B------:R-:W-:Y:S01]  /*05c0*/  FSETP.GT.AND P6, PT, |R7|, 8.50705917302346158658e+37, PT ;  /* 0x7e8000000700780b */ /* 0x000fe20003fc4200 */
[----:B------:R-:W-:Y:S01]  /*05d0*/  FMUL R35, R26, 0.25 ;  /* 0x3e8000001a237820 */ /* 0x000fe20000400000 */
[----:B------:R-:W-:Y:S01]  /*05e0*/  FSEL R29, R29, R22, P5 ;  /* 0x000000161d1d7208 */ /* 0x000fe20002800000 */
[----:B0-----:R-:W-:Y:S01]  /*05f0*/  FFMA R4, R4, R28, R13 ;  /* 0x0000001c04047223 */ /* 0x001fe2000000000d */
[----:B------:R-:W-:-:S02]  /*0600*/  FSETP.GEU.AND P5, PT, |R7|, 1.175494350822287508e-38, PT ;  /* 0x008000000700780b */ /* 0x000fc40003fae200 */
[----:B------:R-:W-:Y:S01]  /*0610*/  FSEL R33, R33, R32, P2 ;  /* 0x0000002021217208 */ /* 0x000fe20001000000 */
[----:B------:R-:W-:Y:S01]  /*0620*/  @!P4 FMUL R29, R29, 16777216 ;  /* 0x4b8000001d1dc820 */ /* 0x000fe20000400000 */
[----:B------:R-:W-:Y:S01]  /*0630*/  FSEL R35, R35, R26, P6 ;  /* 0x0000001a23237208 */ /* 0x000fe20003000000 */
[----:B------:R-:W-:Y:S01]  /*0640*/  @!P3 FMUL R6, R6, 16777216 ;  /* 0x4b8000000606b820 */ /* 0x000fe20000400000 */
[----:B------:R-:W-:Y:S01]  /*0650*/  ISETP.GE.U32.AND P2, PT, R17, 0x6578, PT ;  /* 0x000065781100780c */ /* 0x000fe20003f46070 */
[----:B------:R-:W-:Y:S01]  /*0660*/  @!P3 FMUL R33, R33, 16777216 ;  /* 0x4b8000002121b820 */ /* 0x000fe20000400000 */
[----:B-1----:R-:W-:Y:S01]  /*0670*/  FFMA R5, R5, R29, R10 ;  /* 0x0000001d05057223 */ /* 0x002fe2000000000a */
[----:B------:R-:W-:Y:S01]  /*0680*/  @P6 FMUL R7, R7, 0.25 ;  /* 0x3e80000007076820 */ /* 0x000fe20000400000 */
[----:B------:R-:W0:Y:S01]  /*0690*/  MUFU.RCP R31, R6 ;  /* 0x00000006001f7308 */ /* 0x000e220000001000 */
[----:B------:R-:W-:Y:S01]  /*06a0*/  FSEL R13, R4, R13, P1 ;  /* 0x0000000d040d7208 */ /* 0x000fe20000800000 */
[----:B------:R-:W-:Y:S01]  /*06b0*/  FADD R27, R27, -R5 ;  /* 0x800000051b1b7221 */ /* 0x000fe20000000000 */
[----:B------:R-:W-:Y:S01]  /*06c0*/  @!P5 FMUL R7, R7, 16777216 ;  /* 0x4b8000000707d820 */ /* 0x000fe20000400000 */
[----:B------:R-:W-:Y:S01]  /*06d0*/  @!P5 FMUL R35, R35, 16777216 ;  /* 0x4b8000002323d820 */ /* 0x000fe20000400000 */
[----:B------:R-:W-:Y:S01]  /*06e0*/  FSEL R10, R5, R10, P1 ;  /* 0x0000000a050a7208 */ /* 0x000fe20000800000 */
[----:B------:R-:W-:-:S02]  /*06f0*/  FMUL R27, R22, R27 ;  /* 0x0000001b161b7220 */ /* 0x000fc40000400000 */
[----:B------:R1:W2:Y:S01]  /*0700*/  MUFU.RCP R34, R7 ;  /* 0x0000000700227308 */ /* 0x0002a20000001000 */
[----:B0-----:R-:W-:Y:S01]  /*0710*/  FFMA R31, R31, R33, R16 ;  /* 0x000000211f1f7223 */ /* 0x001fe20000000010 */
[----:B-1----:R-:W-:Y:S01]  /*0720*/  FADD R7, R2, -R4 ;  /* 0x8000000402077221 */ /* 0x002fe20000000000 */
[----:B------:R-:W-:Y:S02]  /*0730*/  FSEL R2, R27, -RZ, P1 ;  /* 0x800000ff1b027208 */ /* 0x000fe40000800000 */
[----:B------:R-:W-:Y:S01]  /*0740*/  FADD R3, R3, -R31 ;  /* 0x8000001f03037221 */ /* 0x000fe20000000000 */
[----:B------:R-:W-:Y:S01]  /*0750*/  FMUL R7, R24, R7 ;  /* 0x0000000718077220 */ /* 0x000fe20000400000 */
[----:B------:R-:W-:Y:S01]  /*0760*/  FSEL R16, R31, R16, P1 ;  /* 0x000000101f107208 */ /* 0x000fe20000800000 */
[----:B------:R-:W-:Y:S01]  /*0770*/  FADD R9, R2, R9 ;  /* 0x0000000902097221 */ /* 0x000fe20000000000 */
[----:B--2---:R-:W-:Y:S01]  /*0780*/  FFMA R34, R34, R35, R15 ;  /* 0x0000002322227223 */ /* 0x004fe2000000000f */
[----:B------:R-:W-:Y:S01]  /*0790*/  FMUL R3, R32, R3 ;  /* 0x0000000320037220 */ /* 0x000fe20000400000 */
[----:B------:R-:W-:-:S02]  /*07a0*/  FSEL R7, R7, -RZ, P1 ;  /* 0x800000ff07077208 */ /* 0x000fc40000800000 */
[----:B------:R-:W-:Y:S01]  /*07b0*/  FADD R5, R30, -R34 ;  /* 0x800000221e057221 */ /* 0x000fe20000000000 */
[----:B------:R-:W-:Y:S02]  /*07c0*/  FSEL R15, R34, R15, P1 ;  /* 0x0000000f220f7208 */ /* 0x000fe40000800000 */
[----:B------:R-:W-:Y:S01]  /*07d0*/  FSEL R4, R3, -RZ, P1 ;  /* 0x800000ff03047208 */ /* 0x000fe20000800000 */
[----:B------:R-:W-:Y:S01]  /*07e0*/  FMUL R5, R26, R5 ;  /* 0x000000051a057220 */ /* 0x000fe20000400000 */
[----:B------:R-:W-:-:S03]  /*07f0*/  FADD R14, R7, R14 ;  /* 0x0000000e070e7221 */ /* 0x000fc60000000000 */
[----:B------:R-:W-:Y:S01]  /*0800*/  FADD R11, R4, R11 ;  /* 0x0000000b040b7221 */ /* 0x000fe20000000000 */
[----:B------:R-:W-:-:S05]  /*0810*/  FSEL R5, R5, -RZ, P1 ;  /* 0x800000ff05057208 */ /* 0x000fca0000800000 */
[----:B------:R-:W-:Y:S01]  /*0820*/  FADD R12, R5, R12 ;  /* 0x0000000c050c7221 */ /* 0x000fe20000000000 */
[----:B------:R-:W-:Y:S05]  /*0830*/  @!P2 BRA `(.L_x_0) ;  /* 0xfffff9e00000a947 */ /* 0x000fea000383ffff */
[----:B------:R-:W-:Y:S06]  /*0840*/  BAR.SYNC 0x0 ;  /* 0x0000000000007b1d */ /* 0x000fec0000000000 */
[----:B------:R-:W-:Y:S01]  /*0850*/  STS [R8.X4], R19 ;  /* 0x0000001308007388 */ /* 0x000fe20000004800 */
[----:B------:R-:W-:Y:S01]  /*0860*/  FADD R14, R14, R9 ;  /* 0x000000090e0e7221 */ /* 0x000fe20000000000 */
[----:B------:R-:W-:Y:S02]  /*0870*/  ISETP.EQ.AND P0, PT, R8, RZ, !P0 ;  /* 0x000000ff0800720c */ /* 0x000fe40004702270 */
[----:B------:R-:W-:Y:S04]  /*0880*/  STS [R8.X4+0x400], R21 ;  /* 0x0004001508007388 */ /* 0x000fe80000004800 */
[----:B------:R-:W-:Y:S04]  /*0890*/  STS [R8.X4+0x800], R23 ;  /* 0x0008001708007388 */ /* 0x000fe80000004800 */
[----:B------:R-:W-:Y:S04]  /*08a0*/  STS [R8.X4+0xc00], R25 ;  /* 0x000c001908007388 */ /* 0x000fe80000004800 */
[----:B------:R-:W-:Y:S06]  /*08b0*/  BAR.SYNC 0x0 ;  /* 0x0000000000007b1d */ /* 0x000fec0000000000 */
[----:B------:R-:W0:Y:S02]  /*08c0*/  LDS.128 R4, [R8.X16] ;  /* 0x0000000008047984 */ /* 0x000e24000000cc00 */
[----:B0-----:R-:W-:-:S04]  /*08d0*/  FADD R17, R4, R5 ;  /* 0x0000000504117221 */ /* 0x001fc80000000000 */
[C---:B------:R-:W-:Y:S01]  /*08e0*/  FMUL R2, R17.reuse, 0.25 ;  /* 0x3e80000011027820 */ /* 0x040fe20000400000 */
[----:B------:R-:W-:Y:S06]  /*08f0*/  BAR.SYNC 0x0 ;  /* 0x0000000000007b1d */ /* 0x000fec0000000000 */
[C---:B------:R-:W-:Y:S01]  /*0900*/  FSETP.GEU.AND P6, PT, |R17|.reuse, 1.175494350822287508e-38, PT ;  /* 0x008000001100780b */ /* 0x040fe20003fce200 */
[----:B------:R-:W-:Y:S01]  /*0910*/  FADD R18, R6, R17 ;  /* 0x0000001106127221 */ /* 0x000fe20000000000 */
[----:B------:R-:W-:-:S03]  /*0920*/  FSETP.GT.AND P4, PT, |R17|, 8.50705917302346158658e+37, PT ;  /* 0x7e8000001100780b */ /* 0x000fc60003f84200 */
[----:B------:R-:W-:Y:S01]  /*0930*/  FMUL R19, R18, 0.25 ;  /* 0x3e80000012137820 */ /* 0x000fe20000400000 */
[----:B------:R-:W-:Y:S01]  /*0940*/  FSEL R20, R2, R17, P4 ;  /* 0x0000001102147208 */ /* 0x000fe20002000000 */
[----:B------:R-:W-:Y:S01]  /*0950*/  FADD R2, R7, R18 ;  /* 0x0000001207027221 */ /* 0x000fe20000000000 */
[C---:B------:R-:W-:Y:S02]  /*0960*/  FSETP.GEU.AND P1, PT, |R18|.reuse, 1.175494350822287508e-38, PT ;  /* 0x008000001200780b */ /* 0x040fe40003f2e200 */
[----:B------:R-:W-:Y:S01]  /*0970*/  FSETP.GT.AND P5, PT, |R18|, 8.50705917302346158658e+37, PT ;  /* 0x7e8000001200780b */ /* 0x000fe20003fa4200 */
[C---:B------:R-:W-:Y:S01]  /*0980*/  FMUL R21, R2.reuse, 0.25 ;  /* 0x3e80000002157820 */ /* 0x040fe20000400000 */
[----:B------:R-:W-:Y:S01]  /*0990*/  FSETP.GEU.AND P2, PT, |R2|, 1.175494350822287508e-38, PT ;  /* 0x008000000200780b */ /* 0x000fe20003f4e200 */
[----:B------:R-:W-:Y:S01]  /*09a0*/  @!P6 FMUL R20, R20, 16777216 ;  /* 0x4b8000001414e820 */ /* 0x000fe20000400000 */
[----:B------:R-:W-:Y:S01]  /*09b0*/  FSEL R22, R19, R18, P5 ;  /* 0x0000001213167208 */ /* 0x000fe20002800000 */
[----:B------:R-:W-:Y:S01]  /*09c0*/  @P4 FMUL R5, R5, 0.25 ;  /* 0x3e80000005054820 */ /* 0x000fe20000400000 */
[----:B------:R-:W-:Y:S01]  /*09d0*/  FSETP.GT.AND P3, PT, |R2|, 8.50705917302346158658e+37, PT ;  /* 0x7e8000000200780b */ /* 0x000fe20003f64200 */
[----:B------:R-:W0:Y:S01]  /*09e0*/  SHFL.BFLY PT, R19, R2, 0x10, 0x1f ;  /* 0x0e001f0002137f89 */ /* 0x000e2200000e0000 */
[----:B------:R-:W-:Y:S01]  /*09f0*/  FSETP.NEU.AND P4, PT, R17, RZ, PT ;  /* 0x000000ff1100720b */ /* 0x000fe20003f8d000 */
[----:B------:R-:W1:Y:S01]  /*0a00*/  MUFU.RCP R20, R20 ;  /* 0x0000001400147308 */ /* 0x000e620000001000 */
[----:B------:R-:W-:Y:S01]  /*0a10*/  FSEL R24, R21, R2, P3 ;  /* 0x0000000215187208 */ /* 0x000fe20001800000 */
[----:B------:R-:W-:Y:S01]  /*0a20*/  @!P1 FMUL R22, R22, 16777216 ;  /* 0x4b80000016169820 */ /* 0x000fe20000400000 */
[----:B------:R-:W-:Y:S01]  /*0a30*/  @!P6 FMUL R5, R5, 16777216 ;  /* 0x4b8000000505e820 */ /* 0x000fe20000400000 */
[----:B------:R-:W-:-:S02]  /*0a40*/  @P5 FMUL R6, R6, 0.25 ;  /* 0x3e80000006065820 */ /* 0x000fc40000400000 */
[----:B------:R-:W-:Y:S02]  /*0a50*/  @!P2 FMUL R24, R24, 16777216 ;  /* 0x4b8000001818a820 */ /* 0x000fe40000400000 */
[----:B------:R-:W2:Y:S01]  /*0a60*/  MUFU.RCP R23, R22 ;  /* 0x0000001600177308 */ /* 0x000ea20000001000 */
[----:B------:R-:W-:Y:S01]  /*0a70*/  @!P1 FMUL R6, R6, 16777216 ;  /* 0x4b80000006069820 */ /* 0x000fe20000400000 */
[----:B------:R-:W-:Y:S01]  /*0a80*/  @P3 FMUL R7, R7, 0.25 ;  /* 0x3e80000007073820 */ /* 0x000fe20000400000 */
[----:B------:R-:W-:-:S03]  /*0a90*/  FSETP.NEU.AND P1, PT, R18, RZ, PT ;  /* 0x000000ff1200720b */ /* 0x000fc60003f2d000 */
[----:B------:R-:W-:Y:S01]  /*0aa0*/  @!P2 FMUL R7, R7, 16777216 ;  /* 0x4b8000000707a820 */ /* 0x000fe20000400000 */
[----:B------:R-:W-:Y:S01]  /*0ab0*/  FSETP.NEU.AND P2, PT, R2, RZ, PT ;  /* 0x000000ff0200720b */ /* 0x000fe20003f4d000 */
[----:B-1----:R-:W-:Y:S01]  /*0ac0*/  FMUL R5, R20, R5 ;  /* 0x0000000514057220 */ /* 0x002fe20000400000 */
[----:B------:R-:W1:Y:S01]  /*0ad0*/  MUFU.RCP R24, R24 ;  /* 0x0000001800187308 */ /* 0x000e620000001000 */
[----:B------:R-:W-:-:S03]  /*0ae0*/  FADD R20, R10, -R13 ;  /* 0x8000000d0a147221 */ /* 0x000fc60000000000 */
[----:B------:R-:W-:Y:S01]  /*0af0*/  FSEL R5, R5, RZ, P4 ;  /* 0x000000ff05057208 */ /* 0x000fe20002000000 */
[----:B------:R-:W-:Y:S01]  /*0b00*/  FMUL R21, R20, R20 ;  /* 0x0000001414157220 */ /* 0x000fe20000400000 */
[----:B--2---:R-:W-:-:S03]  /*0b10*/  FMUL R23, R23, R6 ;  /* 0x0000000617177220 */ /* 0x004fc60000400000 */
[----:B------:R-:W-:Y:S01]  /*0b20*/  FMUL R21, R4, R21 ;  /* 0x0000001504157220 */ /* 0x000fe20000400000 */
[----:B------:R-:W-:Y:S01]  /*0b30*/  FFMA R13, R20, R5, R13 ;  /* 0x00000005140d7223 */ /* 0x000fe2000000000d */
[----:B0-----:R-:W-:Y:S01]  /*0b40*/  FADD R4, R2, R19 ;  /* 0x0000001302047221 */ /* 0x001fe20000000000 */
[----:B------:R-:W-:Y:S01]  /*0b50*/  FSEL R23, R23, RZ, P1 ;  /* 0x000000ff17177208 */ /* 0x000fe20000800000 */
[----:B------:R-:W-:Y:S01]  /*0b60*/  FFMA R14, R5, R21, R14 ;  /* 0x00000015050e7223 */ /* 0x000fe2000000000e */
[--C-:B------:R-:W-:Y:S01]  /*0b70*/  FADD R16, R16, -R13.reuse ;  /* 0x8000000d10107221 */ /* 0x100fe20000000000 */
[----:B-1----:R-:W-:Y:S01]  /*0b80*/  FMUL R24, R24, R7 ;  /* 0x0000000718187220 */ /* 0x002fe20000400000 */
[----:B------:R-:W-:Y:S02]  /*0b90*/  FSETP.GEU.AND P3, PT, |R4|, 1.175494350822287508e-38, PT ;  /* 0x008000000400780b */ /* 0x000fe40003f6e200 */
[----:B------:R-:W-:Y:S01]  /*0ba0*/  FFMA R6, R16, R23, R13 ;  /* 0x0000001710067223 */ /* 0x000fe2000000000d */
[C---:B------:R-:W-:Y:S01]  /*0bb0*/  FMUL R7, R4.reuse, 0.25 ;  /* 0x3e80000004077820 */ /* 0x040fe20000400000 */
[----:B------:R-:W0:Y:S01]  /*0bc0*/  SHFL.BFLY PT, R5, R4, 0x8, 0x1f ;  /* 0x0d001f0004057f89 */ /* 0x000e2200000e0000 */
[----:B------:R-:W-:Y:S01]  /*0bd0*/  FSETP.GT.AND P1, PT, |R4|, 8.50705917302346158658e+37, PT ;  /* 0x7e8000000400780b */ /* 0x000fe20003f24200 */
[----:B------:R-:W-:Y:S01]  /*0be0*/  FMUL R16, R16, R16 ;  /* 0x0000001010107220 */ /* 0x000fe20000400000 */
[----:B------:R-:W-:Y:S01]  /*0bf0*/  FSEL R24, R24, RZ, P2 ;  /* 0x000000ff18187208 */ /* 0x000fe20001000000 */
[----:B------:R-:W-:Y:S01]  /*0c00*/  FADD R15, R15, -R6 ;  /* 0x800000060f0f7221 */ /* 0x000fe20000000000 */
[----:B------:R-:W-:Y:S01]  /*0c10*/  FSEL R7, R7, R4, P1 ;  /* 0x0000000407077208 */ /* 0x000fe20000800000 */
[----:B------:R-:W-:Y:S01]  /*0c20*/  FADD R14, R11, R14 ;  /* 0x0000000e0b0e7221 */ /* 0x000fe20000000000 */
[----:B------:R-:W-:Y:S01]  /*0c30*/  FMUL R16, R17, R16 ;  /* 0x0000001011107220 */ /* 0x000fe20000400000 */
[C---:B------:R-:W-:Y:S01]  /*0c40*/  FFMA R11, R15.reuse, R24, R6 ;  /* 0x000000180f0b7223 */ /* 0x040fe20000000006 */
[----:B------:R-:W-:Y:S01]  /*0c50*/  FMUL R15, R15, R15 ;  /* 0x0000000f0f0f7220 */ /* 0x000fe20000400000 */
[----:B------:R-:W-:Y:S01]  /*0c60*/  @!P3 FMUL R7, R7, 16777216 ;  /* 0x4b8000000707b820 */ /* 0x000fe20000400000 */
[----:B------:R-:W-:Y:S01]  /*0c70*/  FFMA R23, R23, R16, R14 ;  /* 0x0000001017177223 */ /* 0x000fe2000000000e */
[----:B------:R-:W-:Y:S01]  /*0c80*/  FSETP.NEU.AND P2, PT, R4, RZ, PT ;  /* 0x000000ff0400720b */ /* 0x000fe20003f4d000 */
[----:B------:R-:W1:Y:S01]  /*0c90*/  SHFL.BFLY PT, R14, R11, 0x10, 0x1f ;  /* 0x0e001f000b0e7f89 */ /* 0x000e6200000e0000 */
[----:B------:R-:W-:Y:S01]  /*0ca0*/  FMUL R15, R18, R15 ;  /* 0x0000000f120f7220 */ /* 0x000fe20000400000 */
[----:B------:R-:W-:Y:S01]  /*0cb0*/  FADD R23, R12, R23 ;  /* 0x000000170c177221 */ /* 0x000fe20000000000 */
[----:B------:R2:W3:Y:S01]  /*0cc0*/  MUFU.RCP R16, R7 ;  /* 0x0000000700107308 */ /* 0x0004e20000001000 */
[----:B------:R-:W-:-:S02]  /*0cd0*/  @P1 FMUL R19, R19, 0.25 ;  /* 0x3e80000013131820 */ /* 0x000fc40000400000 */
[----:B------:R-:W-:Y:S02]  /*0ce0*/  FFMA R15, R24, R15, R23 ;  /* 0x0000000f180f7223 */ /* 0x000fe40000000017 */
[----:B------:R-:W-:-:S03]  /*0cf0*/  @!P3 FMUL R19, R19, 16777216 ;  /* 0x4b8000001313b820 */ /* 0x000fc60000400000 */
[----:B------:R-:W4:Y:S01]  /*0d00*/  SHFL.BFLY PT, R12, R15, 0x10, 0x1f ;  /* 0x0e001f000f0c7f89 */ /* 0x000f2200000e0000 */
[----:B0-----:R-:W-:-:S04]  /*0d10*/  FADD R6, R4, R5 ;  /* 0x0000000504067221 */ /* 0x001fc80000000000 */
[C---:B------:R-:W-:Y:S01]  /*0d20*/  FMUL R13, R6.reuse, 0.25 ;  /* 0x3e800000060d7820 */ /* 0x040fe20000400000 */
[----:B------:R-:W-:Y:S01]  /*0d30*/  FSETP.GEU.AND P3, PT, |R6|, 1.175494350822287508e-38, PT ;  /* 0x008000000600780b */ /* 0x000fe20003f6e200 */
[----:B--2---:R-:W0:Y:S01]  /*0d40*/  SHFL.BFLY PT, R7, R6, 0x4, 0x1f ;  /* 0x0c801f0006077f89 */ /* 0x004e2200000e0000 */
[----:B---3--:R-:W-:Y:S01]  /*0d50*/  FMUL R16, R16, R19 ;  /* 0x0000001310107220 */ /* 0x008fe20000400000 */
[----:B------:R-:W-:-:S04]  /*0d60*/  FSETP.GT.AND P1, PT, |R6|, 8.50705917302346158658e+37, PT ;  /* 0x7e8000000600780b */ /* 0x000fc80003f24200 */
[----:B------:R-:W-:Y:S01]  /*0d70*/  FSEL R16, R16, RZ, P2 ;  /* 0x000000ff10107208 */ /* 0x000fe20001000000 */
[----:B-1----:R-:W-:Y:S01]  /*0d80*/  FADD R14, -R11, R14 ;  /* 0x0000000e0b0e7221 */ /* 0x002fe20000000100 */
[----:B------:R-:W-:Y:S02]  /*0d90*/  FSEL R17, R13, R6, P1 ;  /* 0x000000060d117208 */ /* 0x000fe40000800000 */
[----:B------:R-:W-:Y:S01]  /*0da0*/  FSETP.NEU.AND P2, PT, R6, RZ, PT ;  /* 0x000000ff0600720b */ /* 0x000fe20003f4d000 */
[C---:B------:R-:W-:Y:S01]  /*0db0*/  FFMA R11, R14.reuse, R16, R11 ;  /* 0x000000100e0b7223 */ /* 0x040fe2000000000b */
[----:B------:R-:W-:Y:S01]  /*0dc0*/  FMUL R13, R14, R14 ;  /* 0x0000000e0e0d7220 */ /* 0x000fe20000400000 */
[----:B------:R-:W-:Y:S02]  /*0dd0*/  @!P3 FMUL R17, R17, 16777216 ;  /* 0x4b8000001111b820 */ /* 0x000fe40000400000 */
[----:B------:R-:W-:Y:S01]  /*0de0*/  @P1 FMUL R5, R5, 0.25 ;  /* 0x3e80000005051820 */ /* 0x000fe20000400000 */
[----:B------:R-:W1:Y:S01]  /*0df0*/  SHFL.BFLY PT, R14, R11, 0x8, 0x1f ;  /* 0x0d001f000b0e7f89 */ /* 0x000e6200000e0000 */
[----:B------:R-:W-:Y:S01]  /*0e00*/  FMUL R13, R2, R13 ;  /* 0x0000000d020d7220 */ /* 0x000fe20000400000 */
[----:B----4-:R-:W-:Y:S01]  /*0e10*/  FADD R15, R15, R12 ;  /* 0x0000000c0f0f7221 */ /* 0x010fe20000000000 */
[----:B------:R-:W2:Y:S01]  /*0e20*/  MUFU.RCP R18, R17 ;  /* 0x0000001100127308 */ /* 0x000ea20000001000 */
[----:B------:R-:W-:-:S02]  /*0e30*/  @!P3 FMUL R5, R5, 16777216 ;  /* 0x4b8000000505b820 */ /* 0x000fc40000400000 */
[----:B------:R-:W-:Y:S01]  /*0e40*/  FFMA R13, R16, R13, R15 ;  /* 0x0000000d100d7223 */ /* 0x000fe2000000000f */
[----:B0-----:R-:W-:-:S04]  /*0e50*/  FADD R2, R6, R7 ;  /* 0x0000000706027221 */ /* 0x001fc80000000000 */
[----:B------:R-:W0:Y:S01]  /*0e60*/  SHFL.BFLY PT, R12, R13, 0x8, 0x1f ;  /* 0x0d001f000d0c7f89 */ /* 0x000e2200000e0000 */
[C---:B------:R-:W-:Y:S01]  /*0e70*/  FMUL R15, R2.reuse, 0.25 ;  /* 0x3e800000020f7820 */ /* 0x040fe20000400000 */
[C---:B------:R-:W-:Y:S02]  /*0e80*/  FSETP.GEU.AND P3, PT, |R2|.reuse, 1.175494350822287508e-38, PT ;  /* 0x008000000200780b */ /* 0x040fe40003f6e200 */
[----:B------:R-:W-:Y:S01]  /*0e90*/  FSETP.GT.AND P1, PT, |R2|, 8.50705917302346158658e+37, PT ;  /* 0x7e8000000200780b */ /* 0x000fe20003f24200 */
[----:B--2---:R-:W-:-:S03]  /*0ea0*/  FMUL R18, R18, R5 ;  /* 0x0000000512127220 */ /* 0x004fc60000400000 */
[----:B------:R-:W-:Y:S01]  /*0eb0*/  FSEL R16, R15, R2, P1 ;  /* 0x000000020f107208 */ /* 0x000fe20000800000 */
[----:B------:R-:W2:Y:S01]  /*0ec0*/  SHFL.BFLY PT, R5, R2, 0x2, 0x1f ;  /* 0x0c401f0002057f89 */ /* 0x000ea200000e0000 */
[----:B------:R-:W-:Y:S01]  /*0ed0*/  FSEL R18, R18, RZ, P2 ;  /* 0x000000ff12127208 */ /* 0x000fe20001000000 */
[----:B-1----:R-:W-:-:S04]  /*0ee0*/  FADD R14, -R11, R14 ;  /* 0x0000000e0b0e7221 */ /* 0x002fc80000000100 */
[----:B------:R-:W-:Y:S01]  /*0ef0*/  @!P3 FMUL R16, R16, 16777216 ;  /* 0x4b8000001010b820 */ /* 0x000fe20000400000 */
[----:B------:R-:W-:Y:S01]  /*0f00*/  FSETP.NEU.AND P2, PT, R2, RZ, PT ;  /* 0x000000ff0200720b */ /* 0x000fe20003f4d000 */
[----:B------:R-:W-:Y:S01]  /*0f10*/  @P1 FMUL R7, R7, 0.25 ;  /* 0x3e80000007071820 */ /* 0x000fe20000400000 */
[C---:B------:R-:W-:Y:S01]  /*0f20*/  FFMA R11, R14.reuse, R18, R11 ;  /* 0x000000120e0b7223 */ /* 0x040fe2000000000b */
[----:B------:R-:W-:Y:S02]  /*0f30*/  FMUL R15, R14, R14 ;  /* 0x0000000e0e0f7220 */ /* 0x000fe40000400000 */
[----:B------:R-:W1:Y:S01]  /*0f40*/  MUFU.RCP R16, R16 ;  /* 0x0000001000107308 */ /* 0x000e620000001000 */
[----:B------:R-:W-:Y:S01]  /*0f50*/  @!P3 FMUL R7, R7, 16777216 ;  /* 0x4b8000000707b820 */ /* 0x000fe20000400000 */
[----:B------:R-:W3:Y:S01]  /*0f60*/  SHFL.BFLY PT, R14, R11, 0x4, 0x1f ;  /* 0x0c801f000b0e7f89 */ /* 0x000ee200000e0000 */
[----:B------:R-:W-:Y:S01]  /*0f70*/  FMUL R15, R4, R15 ;  /* 0x0000000f040f7220 */ /* 0x000fe20000400000 */
[----:B0-----:R-:W-:-:S04]  /*0f80*/  FADD R13, R13, R12 ;  /* 0x0000000c0d0d7221 */ /* 0x001fc80000000000 */
[----:B------:R-:W-:-:S05]  /*0f90*/  FFMA R13, R18, R15, R13 ;  /* 0x0000000f120d7223 */ /* 0x000fca000000000d */
[----:B------:R-:W0:Y:S01]  /*0fa0*/  SHFL.BFLY PT, R12, R13, 0x4, 0x1f ;  /* 0x0c801f000d0c7f89 */ /* 0x000e2200000e0000 */
[----:B--2---:R-:W-:Y:S01]  /*0fb0*/  FADD R4, R2, R5 ;  /* 0x0000000502047221 */ /* 0x004fe20000000000 */
[----:B-1----:R-:W-:-:S03]  /*0fc0*/  FMUL R7, R16, R7 ;  /* 0x0000000710077220 */ /* 0x002fc60000400000 */
[C---:B------:R-:W-:Y:S01]  /*0fd0*/  FMUL R17, R4.reuse, 0.25 ;  /* 0x3e80000004117820 */ /* 0x040fe20000400000 */
[C---:B------:R-:W-:Y:S01]  /*0fe0*/  FSETP.GEU.AND P3, PT, |R4|.reuse, 1.175494350822287508e-38, PT ;  /* 0x008000000400780b */ /* 0x040fe20003f6e200 */
[----:B------:R-:W1:Y:S01]  /*0ff0*/  SHFL.BFLY PT, R19, R4, 0x1, 0x1f ;  /* 0x0c201f0004137f89 */ /* 0x000e6200000e0000 */
[----:B------:R-:W-:Y:S02]  /*1000*/  FSETP.GT.AND P1, PT, |R4|, 8.50705917302346158658e+37, PT ;  /* 0x7e8000000400780b */ /* 0x000fe40003f24200 */
[----:B------:R-:W-:Y:S02]  /*1010*/  FSEL R7, R7, RZ, P2 ;  /* 0x000000ff07077208 */ /* 0x000fe40001000000 */
[----:B------:R-:W-:Y:S01]  /*1020*/  FSEL R17, R17, R4, P1 ;  /* 0x0000000411117208 */ /* 0x000fe20000800000 */
[----:B---3--:R-:W-:-:S04]  /*1030*/  FADD R14, -R11, R14 ;  /* 0x0000000e0b0e7221 */ /* 0x008fc80000000100 */
[C---:B------:R-:W-:Y:S01]  /*1040*/  FMUL R15, R14.reuse, R14 ;  /* 0x0000000e0e0f7220 */ /* 0x040fe20000400000 */
[----:B------:R-:W-:Y:S01]  /*1050*/  FFMA R11, R14, R7, R11 ;  /* 0x000000070e0b7223 */ /* 0x000fe2000000000b */
[----:B------:R-:W-:Y:S02]  /*1060*/  @!P3 FMUL R17, R17, 16777216 ;  /* 0x4b8000001111b820 */ /* 0x000fe40000400000 */
[----:B------:R-:W-:Y:S01]  /*1070*/  FMUL R15, R6, R15 ;  /* 0x0000000f060f7220 */ /* 0x000fe20000400000 */
[----:B------:R-:W-:Y:S01]  /*1080*/  @P1 FMUL R5, R5, 0.25 ;  /* 0x3e80000005051820 */ /* 0x000fe20000400000 */
[----:B------:R-:W2:Y:S01]  /*1090*/  SHFL.BFLY PT, R6, R11, 0x2, 0x1f ;  /* 0x0c401f000b067f89 */ /* 0x000ea200000e0000 */
[----:B0-----:R-:W-:Y:S01]  /*10a0*/  FADD R12, R13, R12 ;  /* 0x0000000c0d0c7221 */ /* 0x001fe20000000000 */
[----:B------:R-:W0:Y:S01]  /*10b0*/  MUFU.RCP R14, R17 ;  /* 0x00000011000e7308 */ /* 0x000e220000001000 */
[----:B------:R-:W-:Y:S01]  /*10c0*/  @!P3 FMUL R5, R5, 16777216 ;  /* 0x4b8000000505b820 */ /* 0x000fe20000400000 */
[C---:B------:R-:W-:Y:S01]  /*10d0*/  FSETP.NEU.AND P1, PT, R4.reuse, RZ, PT ;  /* 0x000000ff0400720b */ /* 0x040fe20003f2d000 */
[----:B------:R-:W-:Y:S01]  /*10e0*/  FFMA R12, R7, R15, R12 ;  /* 0x0000000f070c7223 */ /* 0x000fe2000000000c */
[----:B------:R-:W-:Y:S01]  /*10f0*/  MOV R15, 0x4 ;  /* 0x00000004000f7802 */ /* 0x000fe20000000f00 */
[----:B-1----:R-:W-:-:S03]  /*1100*/  FADD R13, R4, R19 ;  /* 0x00000013040d7221 */ /* 0x002fc60000000000 */
[----:B------:R-:W1:Y:S01]  /*1110*/  SHFL.BFLY PT, R7, R12, 0x2, 0x1f ;  /* 0x0c401f000c077f89 */ /* 0x000e6200000e0000 */
[C---:B------:R-:W-:Y:S01]  /*1120*/  FMUL R16, R13.reuse, 0.25 ;  /* 0x3e8000000d107820 */ /* 0x040fe20000400000 */
[----:B------:R-:W-:Y:S01]  /*1130*/  FSETP.GEU.AND P2, PT, |R13|, 1.175494350822287508e-38, PT ;  /* 0x008000000d00780b */ /* 0x000fe20003f4e200 */
[----:B0-----:R-:W-:-:S05]  /*1140*/  FMUL R14, R14, R5 ;  /* 0x000000050e0e7220 */ /* 0x001fca0000400000 */
[----:B------:R-:W-:Y:S01]  /*1150*/  FSEL R14, R14, RZ, P1 ;  /* 0x000000ff0e0e7208 */ /* 0x000fe20000800000 */
[----:B--2---:R-:W-:Y:S01]  /*1160*/  FADD R6, -R11, R6 ;  /* 0x000000060b067221 */ /* 0x004fe20000000100 */
[----:B------:R-:W-:-:S03]  /*1170*/  FSETP.GT.AND P1, PT, |R13|, 8.50705917302346158658e+37, PT ;  /* 0x7e8000000d00780b */ /* 0x000fc60003f24200 */
[C---:B------:R-:W-:Y:S01]  /*1180*/  FMUL R5, R6.reuse, R6 ;  /* 0x0000000606057220 */ /* 0x040fe20000400000 */
[----:B------:R-:W-:Y:S01]  /*1190*/  FFMA R6, R6, R14, R11 ;  /* 0x0000000e06067223 */ /* 0x000fe2000000000b */
[----:B------:R-:W-:Y:S02]  /*11a0*/  FSEL R16, R16, R13, P1 ;  /* 0x0000000d10107208 */ /* 0x000fe40000800000 */
[----:B------:R-:W-:Y:S01]  /*11b0*/  FMUL R5, R2, R5 ;  /* 0x0000000502057220 */ /* 0x000fe20000400000 */
[----:B-1----:R-:W-:Y:S01]  /*11c0*/  FADD R7, R12, R7 ;  /* 0x000000070c077221 */ /* 0x002fe20000000000 */
[----:B------:R-:W0:Y:S01]  /*11d0*/  SHFL.BFLY PT, R11, R6, 0x1, 0x1f ;  /* 0x0c201f00060b7f89 */ /* 0x000e2200000e0000 */
[----:B------:R-:W-:Y:S02]  /*11e0*/  @!P2 FMUL R16, R16, 16777216 ;  /* 0x4b8000001010a820 */ /* 0x000fe40000400000 */
[----:B------:R-:W-:Y:S01]  /*11f0*/  FFMA R5, R14, R5, R7 ;  /* 0x000000050e057223 */ /* 0x000fe20000000007 */
[----:B------:R-:W1:Y:S01]  /*1200*/  S2R R2, SR_TID.X ;  /* 0x0000000000027919 */ /* 0x000e620000002100 */
[----:B------:R-:W-:Y:S01]  /*1210*/  @P1 FMUL R19, R19, 0.25 ;  /* 0x3e80000013131820 */ /* 0x000fe20000400000 */
[----:B------:R-:W-:Y:S01]  /*1220*/  FSETP.NEU.AND P1, PT, R13, RZ, PT ;  /* 0x000000ff0d00720b */ /* 0x000fe20003f2d000 */
[----:B------:R-:W2:Y:S01]  /*1230*/  MUFU.RCP R16, R16 ;  /* 0x0000001000107308 */ /* 0x000ea20000001000 */
[----:B------:R-:W3:Y:S01]  /*1240*/  SHFL.BFLY PT, R12, R5, 0x1, 0x1f ;  /* 0x0c201f00050c7f89 */ /* 0x000ee200000e0000 */
[----:B------:R-:W-:-:S04]  /*1250*/  @!P2 FMUL R19, R19, 16777216 ;  /* 0x4b8000001313a820 */ /* 0x000fc80000400000 */
[----:B--2---:R-:W-:Y:S01]  /*1260*/  FMUL R19, R16, R19 ;  /* 0x0000001310137220 */ /* 0x004fe20000400000 */
[----:B0-----:R-:W-:-:S04]  /*1270*/  FADD R11, -R6, R11 ;  /* 0x0000000b060b7221 */ /* 0x001fc80000000100 */
[----:B------:R-:W-:Y:S01]  /*1280*/  FMUL R7, R11, R11 ;  /* 0x0000000b0b077220 */ /* 0x000fe20000400000 */
[----:B------:R-:W-:Y:S02]  /*1290*/  FSEL R19, R19, RZ, P1 ;  /* 0x000000ff13137208 */ /* 0x000fe40000800000 */
[----:B-1----:R-:W-:Y:S01]  /*12a0*/  LOP3.LUT P1, RZ, R2, 0x1f, RZ, 0xc0, !PT ;  /* 0x0000001f02ff7812 */ /* 0x002fe2000782c0ff */
[----:B------:R-:W-:Y:S01]  /*12b0*/  FMUL R7, R4, R7 ;  /* 0x0000000704077220 */ /* 0x000fe20000400000 */
[----:B------:R-:W-:Y:S01]  /*12c0*/  ISETP.GE.AND P2, PT, R2, 0x8, PT ;  /* 0x000000080200780c */ /* 0x000fe20003f46270 */
[----:B---3--:R-:W-:Y:S01]  /*12d0*/  FADD R12, R5, R12 ;  /* 0x0000000c050c7221 */ /* 0x008fe20000000000 */
[----:B------:R-:W-:Y:S01]  /*12e0*/  SHF.R.U32.HI R4, RZ, 0x3, R2 ;  /* 0x00000003ff047819 */ /* 0x000fe20000011602 */
[----:B------:R-:W-:Y:S02]  /*12f0*/  FFMA R11, R11, R19, R6 ;  /* 0x000000130b0b7223 */ /* 0x000fe40000000006 */
[----:B------:R-:W-:Y:S01]  /*1300*/  FFMA R19, R19, R7, R12 ;  /* 0x0000000713137223 */ /* 0x000fe2000000000c */
[----:B------:R-:W-:-:S05]  /*1310*/  LOP3.LUT R4, R4, 0x1c, RZ, 0xc0, !PT ;  /* 0x0000001c04047812 */ /* 0x000fca00078ec0ff */
[----:B------:R-:W-:Y:S04]  /*1320*/  @!P1 STS [R4+0x40], R13 ;  /* 0x0000400d04009388 */ /* 0x000fe80000000800 */
[----:B------:R-:W-:Y:S04]  /*1330*/  @!P1 STS [R4], R11 ;  /* 0x0000000b04009388 */ /* 0x000fe80000000800 */
[----:B------:R-:W-:Y:S04]  /*1340*/  @!P1 STS [R4+0x20], R19 ;  /* 0x0000201304009388 */ /* 0x000fe80000000800 */
[----:B------:R-:W-:Y:S06]  /*1350*/  BAR.SYNC 0x0 ;  /* 0x0000000000007b1d */ /* 0x000fec0000000000 */
[----:B------:R-:W0:Y:S04]  /*1360*/  @!P2 LDS R10, [R2.X4+0x40] ;  /* 0x00004000020aa984 */ /* 0x000e280000004800 */
[----:B------:R-:W-:Y:S04]  /*1370*/  @!P2 LDS R3, [R2.X4] ;  /* 0x000000000203a984 */ /* 0x000fe80000004800 */
[----:B------:R-:W1:Y:S04]  /*1380*/  @!P2 LDS R9, [R2.X4+0x20] ;  /* 0x000020000209a984 */ /* 0x000e680000004800 */
[----:B0-----:R-:W0:Y:S04]  /*1390*/  SHFL.BFLY PT, R7, R10, 0x4, 0x1f ;  /* 0x0c801f000a077f89 */ /* 0x001e2800000e0000 */
[----:B-1----:R-:W1:Y:S01]  /*13a0*/  SHFL.BFLY PT, R12, R9, 0x4, 0x1f ;  /* 0x0c801f00090c7f89 */ /* 0x002e6200000e0000 */
[----:B0-----:R-:W-:-:S04]  /*13b0*/  FADD R5, R10, R7 ;  /* 0x000000070a057221 */ /* 0x001fc80000000000 */
[C---:B------:R-:W-:Y:S01]  /*13c0*/  FMUL R6, R5.reuse, 0.25 ;  /* 0x3e80000005067820 */ /* 0x040fe20000400000 */
[C---:B------:R-:W-:Y:S01]  /*13d0*/  FSETP.GEU.AND P2, PT, |R5|.reuse, 1.175494350822287508e-38, PT ;  /* 0x008000000500780b */ /* 0x040fe20003f4e200 */
[----:B------:R-:W0:Y:S01]  /*13e0*/  SHFL.BFLY PT, R16, R5, 0x2, 0x1f ;  /* 0x0c401f0005107f89 */ /* 0x000e2200000e0000 */
[----:B------:R-:W-:Y:S01]  /*13f0*/  FSETP.GT.AND P1, PT, |R5|, 8.50705917302346158658e+37, PT ;  /* 0x7e8000000500780b */ /* 0x000fe20003f24200 */
[----:B-1----:R-:W-:-:S03]  /*1400*/  FADD R9, R9, R12 ;  /* 0x0000000c09097221 */ /* 0x002fc60000000000 */
[----:B------:R-:W-:Y:S02]  /*1410*/  FSEL R11, R6, R5, P1 ;  /* 0x00000005060b7208 */ /* 0x000fe40000800000 */
[----:B------:R-:W1:Y:S05]  /*1420*/  SHFL.BFLY PT, R6, R3, 0x4, 0x1f ;  /* 0x0c801f0003067f89 */ /* 0x000e6a00000e0000 */
[----:B------:R-:W-:Y:S02]  /*1430*/  @!P2 FMUL R11, R11, 16777216 ;  /* 0x4b8000000b0ba820 */ /* 0x000fe40000400000 */
[----:B------:R-:W-:Y:S02]  /*1440*/  @P1 FMUL R7, R7, 0.25 ;  /* 0x3e80000007071820 */ /* 0x000fe40000400000 */
[----:B------:R2:W3:Y:S02]  /*1450*/  MUFU.RCP R14, R11 ;  /* 0x0000000b000e7308 */ /* 0x0004e40000001000 */
[----:B------:R-:W-:Y:S01]  /*1460*/  @!P2 FMUL R7, R7, 16777216 ;  /* 0x4b8000000707a820 */ /* 0x000fe20000400000 */
[C---:B------:R-:W-:Y:S01]  /*1470*/  FSETP.NEU.AND P2, PT, R5.reuse, RZ, PT ;  /* 0x000000ff0500720b */ /* 0x040fe20003f4d000 */
[----:B0-----:R-:W-:-:S04]  /*1480*/  FADD R4, R5, R16 ;  /* 0x0000001005047221 */ /* 0x001fc80000000000 */
[C---:B------:R-:W-:Y:S01]  /*1490*/  FMUL R13, R4.reuse, 0.25 ;  /* 0x3e800000040d7820 */ /* 0x040fe20000400000 */
[C---:B------:R-:W-:Y:S01]  /*14a0*/  FSETP.GEU.AND P3, PT, |R4|.reuse, 1.175494350822287508e-38, PT ;  /* 0x008000000400780b */ /* 0x040fe20003f6e200 */
[----:B--2---:R-:W0:Y:S01]  /*14b0*/  SHFL.BFLY PT, R11, R4, 0x1, 0x1f ;  /* 0x0c201f00040b7f89 */ /* 0x004e2200000e0000 */
[----:B------:R-:W-:Y:S01]  /*14c0*/  FSETP.GT.AND P1, PT, |R4|, 8.50705917302346158658e+37, PT ;  /* 0x7e8000000400780b */ /* 0x000fe20003f24200 */
[----:B---3--:R-:W-:Y:S01]  /*14d0*/  FMUL R14, R14, R7 ;  /* 0x000000070e0e7220 */ /* 0x008fe20000400000 */
[----:B-1----:R-:W-:Y:S02]  /*14e0*/  FADD R6, -R3, R6 ;  /* 0x0000000603067221 */ /* 0x002fe40000000100 */
[----:B------:R-:W-:Y:S02]  /*14f0*/  FSEL R13, R13, R4, P1 ;  /* 0x000000040d0d7208 */ /* 0x000fe40000800000 */
[----:B------:R-:W-:Y:S01]  /*1500*/  FSEL R14, R14, RZ, P2 ;  /* 0x000000ff0e0e7208 */ /* 0x000fe20001000000 */
[----:B------:R-:W-:-:S04]  /*1510*/  FMUL R7, R6, R6 ;  /* 0x0000000606077220 */ /* 0x000fc80000400000 */
[----:B------:R-:W-:Y:S01]  /*1520*/  FFMA R3, R6, R14, R3 ;  /* 0x0000000e06037223 */ /* 0x000fe20000000003 */
[----:B------:R-:W-:Y:S01]  /*1530*/  @!P3 FMUL R13, R13, 16777216 ;  /* 0x4b8000000d0db820 */ /* 0x000fe20000400000 */
[----:B------:R-:W-:Y:S01]  /*1540*/  FMUL R7, R10, R7 ;  /* 0x000000070a077220 */ /* 0x000fe20000400000 */
[----:B------:R-:W-:Y:S01]  /*1550*/  @P1 FMUL R16, R16, 0.25 ;  /* 0x3e80000010101820 */ /* 0x000fe20000400000 */
[----:B------:R-:W-:Y:S01]  /*1560*/  FSETP.NEU.AND P1, PT, R4, RZ, PT ;  /* 0x000000ff0400720b */ /* 0x000fe20003f2d000 */
[----:B------:R-:W1:Y:S01]  /*1570*/  SHFL.BFLY PT, R6, R3, 0x2, 0x1f ;  /* 0x0c401f0003067f89 */ /* 0x000e6200000e0000 */
[----:B------:R-:W-:Y:S01]  /*1580*/  FFMA R7, R14, R7, R9 ;  /* 0x000000070e077223 */ /* 0x000fe20000000009 */
[----:B------:R-:W2:Y:S01]  /*1590*/  MUFU.RCP R13, R13 ;  /* 0x0000000d000d7308 */ /* 0x000ea20000001000 */
[----:B------:R-:W-:-:S03]  /*15a0*/  @!P3 FMUL R16, R16, 16777216 ;  /* 0x4b8000001010b820 */ /* 0x000fc60000400000 */
[----:B------:R-:W3:Y:S01]  /*15b0*/  SHFL.BFLY PT, R10, R7, 0x2, 0x1f ;  /* 0x0c401f00070a7f89 */ /* 0x000ee200000e0000 */
[----:B0-----:R-:W-:-:S04]  /*15c0*/  FADD R9, R4, R11 ;  /* 0x0000000b04097221 */ /* 0x001fc80000000000 */
[C---:B------:R-:W-:Y:S01]  /*15d0*/  FMUL R14, R9.reuse, 0.25 ;  /* 0x3e800000090e7820 */ /* 0x040fe20000400000 */
[----:B------:R-:W-:Y:S01]  /*15e0*/  FSETP.GEU.AND P2, PT, |R9|, 1.175494350822287508e-38, PT ;  /* 0x008000000900780b */ /* 0x000fe20003f4e200 */
[----:B--2---:R-:W-:-:S05]  /*15f0*/  FMUL R16, R13, R16 ;  /* 0x000000100d107220 */ /* 0x004fca0000400000 */
[----:B------:R-:W-:Y:S01]  /*1600*/  FSEL R16, R16, RZ, P1 ;  /* 0x000000ff10107208 */ /* 0x000fe20000800000 */
[----:B-1----:R-:W-:Y:S01]  /*1610*/  FADD R6, -R3, R6 ;  /* 0x0000000603067221 */ /* 0x002fe20000000100 */
[----:B------:R-:W-:-:S03]  /*1620*/  FSETP.GT.AND P1, PT, |R9|, 8.50705917302346158658e+37, PT ;  /* 0x7e8000000900780b */ /* 0x000fc60003f24200 */
[C---:B------:R-:W-:Y:S01]  /*1630*/  FMUL R12, R6.reuse, R6 ;  /* 0x00000006060c7220 */ /* 0x040fe20000400000 */
[----:B------:R-:W-:Y:S01]  /*1640*/  FFMA R3, R6, R16, R3 ;  /* 0x0000001006037223 */ /* 0x000fe20000000003 */
[----:B------:R-:W-:Y:S01]  /*1650*/  FSEL R14, R14, R9, P1 ;  /* 0x000000090e0e7208 */ /* 0x000fe20000800000 */
[----:B---3--:R-:W-:Y:S01]  /*1660*/  FADD R7, R7, R10 ;  /* 0x0000000a07077221 */ /* 0x008fe20000000000 */
[----:B------:R-:W-:Y:S02]  /*1670*/  FMUL R12, R5, R12 ;  /* 0x0000000c050c7220 */ /* 0x000fe40000400000 */
[----:B------:R-:W0:Y:S01]  /*1680*/  SHFL.BFLY PT, R6, R3, 0x1, 0x1f ;  /* 0x0c201f0003067f89 */ /* 0x000e2200000e0000 */
[----:B------:R-:W-:Y:S01]  /*1690*/  @!P2 FMUL R14, R14, 16777216 ;  /* 0x4b8000000e0ea820 */ /* 0x000fe20000400000 */
[----:B------:R-:W-:Y:S02]  /*16a0*/  FFMA R7, R16, R12, R7 ;  /* 0x0000000c10077223 */ /* 0x000fe40000000007 */
[----:B------:R-:W-:Y:S01]  /*16b0*/  @P1 FMUL R11, R11, 0.25 ;  /* 0x3e8000000b0b1820 */ /* 0x000fe20000400000 */
[----:B------:R-:W-:-:S02]  /*16c0*/  LOP3.LUT P1, RZ, R2, 0x7, RZ, 0xc0, !PT ;  /* 0x0000000702ff7812 */ /* 0x000fc4000782c0ff */
[----:B------:R-:W1:Y:S01]  /*16d0*/  SHFL.BFLY PT, R10, R7, 0x1, 0x1f ;  /* 0x0c201f00070a7f89 */ /* 0x000e6200000e0000 */
[----:B------:R-:W2:Y:S01]  /*16e0*/  MUFU.RCP R14, R14 ;  /* 0x0000000e000e7308 */ /* 0x000ea20000001000 */
[----:B------:R-:W-:Y:S01]  /*16f0*/  @!P2 FMUL R11, R11, 16777216 ;  /* 0x4b8000000b0ba820 */ /* 0x000fe20000400000 */
[----:B------:R-:W-:Y:S02]  /*1700*/  FSETP.NEU.AND P2, PT, R9, RZ, PT ;  /* 0x000000ff0900720b */ /* 0x000fe40003f4d000 */
[----:B------:R-:W-:Y:S01]  /*1710*/  ISETP.LT.AND P1, PT, R2, 0x8, !P1 ;  /* 0x000000080200780c */ /* 0x000fe20004f21270 */
[----:B0-----:R-:W-:Y:S01]  /*1720*/  FADD R6, -R3, R6 ;  /* 0x0000000603067221 */ /* 0x001fe20000000100 */
[----:B--2---:R-:W-:-:S11]  /*1730*/  FMUL R11, R14, R11 ;  /* 0x0000000b0e0b7220 */ /* 0x004fd60000400000 */
[----:B------:R-:W-:Y:S01]  /*1740*/  @P1 STS [R2.X4+0x40], R9 ;  /* 0x0000400902001388 */ /* 0x000fe20000004800 */
[----:B------:R-:W-:Y:S01]  /*1750*/  FMUL R5, R6, R6 ;  /* 0x0000000606057220 */ /* 0x000fe20000400000 */
[----:B------:R-:W-:Y:S01]  /*1760*/  FSEL R11, R11, RZ, P2 ;  /* 0x000000ff0b0b7208 */ /* 0x000fe20001000000 */
[----:B-1----:R-:W-:Y:S02]  /*1770*/  FADD R10, R7, R10 ;  /* 0x0000000a070a7221 */ /* 0x002fe40000000000 */
[----:B------:R-:W-:Y:S02]  /*1780*/  FMUL R5, R4, R5 ;  /* 0x0000000504057220 */ /* 0x000fe40000400000 */
[----:B------:R-:W-:Y:S02]  /*1790*/  FFMA R3, R6, R11, R3 ;  /* 0x0000000b06037223 */ /* 0x000fe40000000003 */
[----:B------:R-:W-:Y:S01]  /*17a0*/  FFMA R11, R11, R5, R10 ;  /* 0x000000050b0b7223 */ /* 0x000fe2000000000a */
[----:B------:R-:W-:-:S02]  /*17b0*/  IMAD.WIDE R4, R0, R15, c[0x0][0x168] ;  /* 0x00005a0000047625 */ /* 0x000fc400078e020f */
[----:B------:R-:W-:Y:S04]  /*17c0*/  @P1 STS [R2.X4], R3 ;  /* 0x0000000302001388 */ /* 0x000fe80000004800 */
[----:B------:R-:W-:Y:S04]  /*17d0*/  @P1 STS [R2.X4+0x20], R11 ;  /* 0x0000200b02001388 */ /* 0x000fe80000004800 */
[----:B------:R-:W-:Y:S06]  /*17e0*/  BAR.SYNC 0x0 ;  /* 0x0000000000007b1d */ /* 0x000fec0000000000 */
[----:B------:R-:W0:Y:S04]  /*17f0*/  LDS R6, [RZ] ;  /* 0x00000000ff067984 */ /* 0x000e280000000800 */
[----:B------:R-:W1:Y:S04]  /*1800*/  LDS R7, [0x20] ;  /* 0x00002000ff077984 */ /* 0x000e680000000800 */
[----:B------:R-:W-:Y:S06]  /*1810*/  BAR.SYNC 0x0 ;  /* 0x0000000000007b1d */ /* 0x000fec0000000000 */
[----:B0-----:R-:W-:Y:S04]  /*1820*/  STS [RZ], R6 ;  /* 0x00000006ff007388 */ /* 0x001fe80000000800 */
[----:B------:R-:W-:Y:S06]  /*1830*/  BAR.SYNC 0x0 ;  /* 0x0000000000007b1d */ /* 0x000fec0000000000 */
[----:B------:R-:W0:Y:S04]  /*1840*/  LDS R13, [RZ] ;  /* 0x00000000ff0d7984 */ /* 0x000e280000000800 */
[----:B------:R-:W-:Y:S06]  /*1850*/  BAR.SYNC 0x0 ;  /* 0x0000000000007b1d */ /* 0x000fec0000000000 */
[----:B-1----:R-:W-:Y:S04]  /*1860*/  STS [RZ], R7 ;  /* 0x00000007ff007388 */ /* 0x002fe80000000800 */
[----:B------:R-:W-:Y:S06]  /*1870*/  BAR.SYNC 0x0 ;  /* 0x0000000000007b1d */ /* 0x000fec0000000000 */
[----:B0-----:R0:W-:Y:S01]  /*1880*/  @P0 STG.E [R4.64], R13 ;  /* 0x0000000d04000986 */ /* 0x0011e2000c101904 */
[----:B------:R-:W-:Y:S05]  /*1890*/  @!P0 EXIT ;  /* 0x000000000000894d */ /* 0x000fea0003800000 */
[----:B0-----:R-:W0:Y:S01]  /*18a0*/  LDS R5, [RZ] ;  /* 0x00000000ff057984 */ /* 0x001e220000000800 */
[----:B------:R-:W-:-:S05]  /*18b0*/  IMAD.WIDE R2, R0, R15, c[0x0][0x170] ;  /* 0x00005c0000027625 */ /* 0x000fca00078e020f */
[----:B0-----:R-:W-:Y:S01]  /*18c0*/  STG.E [R2.64], R5 ;  /* 0x0000000502007986 */ /* 0x001fe2000c101904 */
[----:B------:R-:W-:Y:S05]  /*18d0*/  EXIT ;  /* 0x000000000000794d */ /* 0x000fea0003800000 */
.L_x_1:
[----:B------:R-:W-:-:S00]  /*18e0*/  BRA `(.L_x_1) ;  /* 0xfffffff000007947 */ /* 0x000fc0000383ffff */
[----:B------:R-:W-:-:S00]  /*18f0*/  NOP ;  /* 0x0000000000007918 */ /* 0x000fc00000000000 */
        /* <DEDUP_REMOVED lines=8> */
.L_x_2:


//--------------------- .nv.shared.triton__0d1d2d3de4e --------------------------
	.section	.nv.shared.triton__0d1d2d3de4e,"aw",@nobits
	.align	16
